//
// Generated by NVIDIA NVVM Compiler
//
// Compiler Build ID: CL-36424714
// Cuda compilation tools, release 13.0, V13.0.88
// Based on NVVM 20.0.0
//

.version 9.0
.target sm_100
.address_size 64

	// .globl	_Z9sumSharedPfS_
// _ZZ9sumSharedPfS_E6buffer has been demoted

.visible .entry _Z9sumSharedPfS_(
	.param .u64 .ptr .align 1 _Z9sumSharedPfS__param_0,
	.param .u64 .ptr .align 1 _Z9sumSharedPfS__param_1
)
{
	.reg .pred 	%p<11>;
	.reg .b32 	%r<61>;
	.reg .b32 	%f<30>;
	.reg .b64 	%rd<9>;
	// demoted variable
	.shared .align 4 .b8 _ZZ9sumSharedPfS_E6buffer[20480];
	ld.param.u64 	%rd1, [_Z9sumSharedPfS__param_0];
	ld.param.u64 	%rd2, [_Z9sumSharedPfS__param_1];
	cvta.to.global.u64 	%rd3, %rd2;
	mov.u32 	%r5, %tid.x;
	mov.u32 	%r6, %ntid.x;
	mov.u32 	%r1, %ctaid.x;
	mul.lo.s32 	%r2, %r6, %r1;
	add.s32 	%r7, %r2, %r5;
	rem.u32 	%r3, %r7, %r6;
	mul.wide.u32 	%rd4, %r7, 4;
	add.s64 	%rd5, %rd3, %rd4;
	ld.global.f32 	%f1, [%rd5];
	shl.b32 	%r8, %r7, 2;
	mov.u32 	%r9, _ZZ9sumSharedPfS_E6buffer;
	add.s32 	%r4, %r9, %r8;
	st.shared.f32 	[%r4], %f1;
	bar.sync 	0;
	and.b32  	%r10, %r3, 1792;
	setp.ne.s32 	%p1, %r10, 256;
	@%p1 bra 	$L__BB0_2;
	ld.shared.f32 	%f2, [%r4];
	and.b32  	%r11, %r3, 255;
	add.s32 	%r12, %r2, %r11;
	shl.b32 	%r13, %r12, 2;
	add.s32 	%r15, %r9, %r13;
	ld.shared.f32 	%f3, [%r15];
	add.f32 	%f4, %f2, %f3;
	st.shared.f32 	[%r15], %f4;
$L__BB0_2:
	bar.sync 	0;
	and.b32  	%r16, %r3, 1920;
	setp.ne.s32 	%p2, %r16, 128;
	@%p2 bra 	$L__BB0_4;
	ld.shared.f32 	%f5, [%r4];
	and.b32  	%r17, %r3, 127;
	add.s32 	%r18, %r2, %r17;
	shl.b32 	%r19, %r18, 2;
	add.s32 	%r21, %r9, %r19;
	ld.shared.f32 	%f6, [%r21];
	add.f32 	%f7, %f5, %f6;
	st.shared.f32 	[%r21], %f7;
$L__BB0_4:
	bar.sync 	0;
	and.b32  	%r22, %r3, 1984;
	setp.ne.s32 	%p3, %r22, 64;
	@%p3 bra 	$L__BB0_6;
	ld.shared.f32 	%f8, [%r4];
	and.b32  	%r23, %r3, 63;
	add.s32 	%r24, %r2, %r23;
	shl.b32 	%r25, %r24, 2;
	add.s32 	%r27, %r9, %r25;
	ld.shared.f32 	%f9, [%r27];
	add.f32 	%f10, %f8, %f9;
	st.shared.f32 	[%r27], %f10;
$L__BB0_6:
	bar.sync 	0;
	and.b32  	%r28, %r3, 2016;
	setp.ne.s32 	%p4, %r28, 32;
	@%p4 bra 	$L__BB0_8;
	ld.shared.f32 	%f11, [%r4];
	and.b32  	%r29, %r3, 31;
	add.s32 	%r30, %r2, %r29;
	shl.b32 	%r31, %r30, 2;
	add.s32 	%r33, %r9, %r31;
	ld.shared.f32 	%f12, [%r33];
	add.f32 	%f13, %f11, %f12;
	st.shared.f32 	[%r33], %f13;
$L__BB0_8:
	bar.sync 	0;
	and.b32  	%r34, %r3, 2032;
	setp.ne.s32 	%p5, %r34, 16;
	@%p5 bra 	$L__BB0_10;
	ld.shared.f32 	%f14, [%r4];
	and.b32  	%r35, %r3, 15;
	add.s32 	%r36, %r2, %r35;
	shl.b32 	%r37, %r36, 2;
	add.s32 	%r39, %r9, %r37;
	ld.shared.f32 	%f15, [%r39];
	add.f32 	%f16, %f14, %f15;
	st.shared.f32 	[%r39], %f16;
$L__BB0_10:
	bar.sync 	0;
	and.b32  	%r40, %r3, 2040;
	setp.ne.s32 	%p6, %r40, 8;
	@%p6 bra 	$L__BB0_12;
	ld.shared.f32 	%f17, [%r4];
	and.b32  	%r41, %r3, 7;
	add.s32 	%r42, %r2, %r41;
	shl.b32 	%r43, %r42, 2;
	add.s32 	%r45, %r9, %r43;
	ld.shared.f32 	%f18, [%r45];
	add.f32 	%f19, %f17, %f18;
	st.shared.f32 	[%r45], %f19;
$L__BB0_12:
	bar.sync 	0;
	and.b32  	%r46, %r3, 2044;
	setp.ne.s32 	%p7, %r46, 4;
	@%p7 bra 	$L__BB0_14;
	ld.shared.f32 	%f20, [%r4];
	and.b32  	%r47, %r3, 3;
	add.s32 	%r48, %r2, %r47;
	shl.b32 	%r49, %r48, 2;
	add.s32 	%r51, %r9, %r49;
	ld.shared.f32 	%f21, [%r51];
	add.f32 	%f22, %f20, %f21;
	st.shared.f32 	[%r51], %f22;
$L__BB0_14:
	bar.sync 	0;
	and.b32  	%r52, %r3, 2046;
	setp.ne.s32 	%p8, %r52, 2;
	@%p8 bra 	$L__BB0_16;
	ld.shared.f32 	%f23, [%r4];
	and.b32  	%r53, %r3, 1;
	add.s32 	%r54, %r2, %r53;
	shl.b32 	%r55, %r54, 2;
	add.s32 	%r57, %r9, %r55;
	ld.shared.f32 	%f24, [%r57];
	add.f32 	%f25, %f23, %f24;
	st.shared.f32 	[%r57], %f25;
$L__BB0_16:
	bar.sync 	0;
	setp.ne.s32 	%p9, %r3, 1;
	@%p9 bra 	$L__BB0_18;
	ld.shared.f32 	%f26, [%r4];
	shl.b32 	%r58, %r2, 2;
	add.s32 	%r60, %r9, %r58;
	ld.shared.f32 	%f27, [%r60];
	add.f32 	%f28, %f26, %f27;
	st.shared.f32 	[%r60], %f28;
$L__BB0_18:
	bar.sync 	0;
	setp.ne.s32 	%p10, %r3, 0;
	@%p10 bra 	$L__BB0_20;
	ld.shared.f32 	%f29, [%r4];
	cvta.to.global.u64 	%rd6, %rd1;
	mul.wide.u32 	%rd7, %r1, 4;
	add.s64 	%rd8, %rd6, %rd7;
	st.global.f32 	[%rd8], %f29;
$L__BB0_20:
	ret;

}


// ===== COMPILED SASS (sm_100) =====

	.target	sm_100

	.elftype	@"ET_EXEC"


//--------------------- .note.nv.tkinfo           --------------------------
	.section	.note.nv.tkinfo,"",@"SHT_NOTE"
	.sectionflags	@"SHF_NOTE_NV_TKINFO"
	.tkinfo
        /*0018*/ 	.word	0x00000002
        /*0030*/ 	.string	""
        /*0030*/ 	.string	"ptxas"
        /*0030*/ 	.string	"Cuda compilation tools, release 13.0, V13.0.88"
        /*0030*/ 	.string	"Build cuda_13.0.r13.0/compiler.36424714_0"
        /*0030*/ 	.string	"-arch sm_100 -m 64 "



//--------------------- .note.nv.cuinfo           --------------------------
	.section	.note.nv.cuinfo,"",@"SHT_NOTE"
	.sectionflags	@"SHF_NOTE_NV_CUINFO"
        /*0018*/ 	.short	0x0002
        /*001a*/ 	.short	0x0064
        /*001c*/ 	.short	0x0082
	.zero		2


//--------------------- .nv.info                  --------------------------
	.section	.nv.info,"",@"SHT_CUDA_INFO"
	.align	4


	//----- nvinfo : EIATTR_REGCOUNT
	.align		4
        /*0000*/ 	.byte	0x04, 0x2f
        /*0002*/ 	.short	(.L_1 - .L_0)
	.align		4
.L_0:
        /*0004*/ 	.word	index@(_Z9sumSharedPfS_)
        /*0008*/ 	.word	0x0000000e


	//----- nvinfo : EIATTR_FRAME_SIZE
	.align		4
.L_1:
        /*000c*/ 	.byte	0x04, 0x11
        /*000e*/ 	.short	(.L_3 - .L_2)
	.align		4
.L_2:
        /*0010*/ 	.word	index@(_Z9sumSharedPfS_)
        /*0014*/ 	.word	0x00000000


	//----- nvinfo : EIATTR_MIN_STACK_SIZE
	.align		4
.L_3:
        /*0018*/ 	.byte	0x04, 0x12
        /*001a*/ 	.short	(.L_5 - .L_4)
	.align		4
.L_4:
        /*001c*/ 	.word	index@(_Z9sumSharedPfS_)
        /*0020*/ 	.word	0x00000000
.L_5:


//--------------------- .nv.compat                --------------------------
	.section	.nv.compat,"",@"SHT_CUDA_COMPAT_INFO"
	.align	4
        /*0000*/ 	.byte	0x02, 0x09, 0x00, 0x00, 0x02, 0x02, 0x01, 0x00, 0x02, 0x05, 0x05, 0x00, 0x03, 0x07, 0x01, 0x01
        /*0010*/ 	.byte	0x02, 0x03, 0x00, 0x00, 0x02, 0x06, 0x01, 0x00, 0x04, 0x0b, 0x08, 0x00, 0x09, 0x00, 0x00, 0x00
        /*0020*/ 	.byte	0x00, 0x00, 0x00, 0x00


//--------------------- .nv.info._Z9sumSharedPfS_ --------------------------
	.section	.nv.info._Z9sumSharedPfS_,"",@"SHT_CUDA_INFO"
	.sectionflags	@""
	.align	4


	//----- nvinfo : EIATTR_CUDA_API_VERSION
	.align		4
        /*0000*/ 	.byte	0x04, 0x37
        /*0002*/ 	.short	(.L_7 - .L_6)
.L_6:
        /*0004*/ 	.word	0x00000082


	//----- nvinfo : EIATTR_KPARAM_INFO
	.align		4
.L_7:
        /*0008*/ 	.byte	0x04, 0x17
        /*000a*/ 	.short	(.L_9 - .L_8)
.L_8:
        /*000c*/ 	.word	0x00000000
        /*0010*/ 	.short	0x0001
        /*0012*/ 	.short	0x0008
        /*0014*/ 	.byte	0x00, 0xf5, 0x21, 0x00


	//----- nvinfo : EIATTR_KPARAM_INFO
	.align		4
.L_9:
        /*0018*/ 	.byte	0x04, 0x17
        /*001a*/ 	.short	(.L_11 - .L_10)
.L_10:
        /*001c*/ 	.word	0x00000000
        /*0020*/ 	.short	0x0000
        /*0022*/ 	.short	0x0000
        /*0024*/ 	.byte	0x00, 0xf5, 0x21, 0x00


	//----- nvinfo : EIATTR_SPARSE_MMA_MASK
	.align		4
.L_11:
        /*0028*/ 	.byte	0x03, 0x50
        /*002a*/ 	.short	0x0000


	//----- nvinfo : EIATTR_MAXREG_COUNT
	.align		4
        /*002c*/ 	.byte	0x03, 0x1b
        /*002e*/ 	.short	0x00ff


	//----- nvinfo : EIATTR_NUM_BARRIERS
	.align		4
        /*0030*/ 	.byte	0x02, 0x4c
        /*0032*/ 	.byte	0x01
	.zero		1


	//----- nvinfo : EIATTR_MERCURY_ISA_VERSION
	.align		4
        /*0034*/ 	.byte	0x03, 0x5f
        /*0036*/ 	.short	0x0101


	//----- nvinfo : EIATTR_VRC_CTA_INIT_COUNT
	.align		4
        /*0038*/ 	.byte	0x02, 0x4a
	.zero		1
	.zero		1


	//----- nvinfo : EIATTR_EXIT_INSTR_OFFSETS
	.align		4
        /*003c*/ 	.byte	0x04, 0x1c
        /*003e*/ 	.short	(.L_13 - .L_12)


	//   ....[0]....
.L_12:
        /*0040*/ 	.word	0x00000790


	//   ....[1]....
        /*0044*/ 	.word	0x000007e0


	//----- nvinfo : EIATTR_CBANK_PARAM_SIZE
	.align		4
.L_13:
        /*0048*/ 	.byte	0x03, 0x19
        /*004a*/ 	.short	0x0010


	//----- nvinfo : EIATTR_PARAM_CBANK
	.align		4
        /*004c*/ 	.byte	0x04, 0x0a
        /*004e*/ 	.short	(.L_15 - .L_14)
	.align		4
.L_14:
        /*0050*/ 	.word	index@(.nv.constant0._Z9sumSharedPfS_)
        /*0054*/ 	.short	0x0380
        /*0056*/ 	.short	0x0010


	//----- nvinfo : EIATTR_SW_WAR
	.align		4
.L_15:
        /*0058*/ 	.byte	0x04, 0x36
        /*005a*/ 	.short	(.L_17 - .L_16)
.L_16:
        /*005c*/ 	.word	0x00000008
.L_17:


//--------------------- .nv.callgraph             --------------------------
	.section	.nv.callgraph,"",@"SHT_CUDA_CALLGRAPH"
	.align	4
	.sectionentsize	8
	.align		4
        /*0000*/ 	.word	0x00000000
	.align		4
        /*0004*/ 	.word	0xffffffff
	.align		4
        /*0008*/ 	.word	0x00000000
	.align		4
        /*000c*/ 	.word	0xfffffffe
	.align		4
        /*0010*/ 	.word	0x00000000
	.align		4
        /*0014*/ 	.word	0xfffffffd
	.align		4
        /*0018*/ 	.word	0x00000000
	.align		4
        /*001c*/ 	.word	0xfffffffc


//--------------------- .text._Z9sumSharedPfS_    --------------------------
	.section	.text._Z9sumSharedPfS_,"ax",@progbits
	.align	128
        .global         _Z9sumSharedPfS_
        .type           _Z9sumSharedPfS_,@function
        .size           _Z9sumSharedPfS_,(.L_x_1 - _Z9sumSharedPfS_)
        .other          _Z9sumSharedPfS_,@"STO_CUDA_ENTRY STV_DEFAULT"
_Z9sumSharedPfS_:
.text._Z9sumSharedPfS_:
[----:B------:R-:W-:Y:S01]  /*0000*/  LDC R1, c[0x0][0x37c] ;  /* 0x0000df00ff017b82 */ /* 0x000fe20000000800 */
[----:B------:R-:W0:Y:S01]  /*0010*/  S2R R0, SR_CTAID.X ;  /* 0x0000000000007919 */ /* 0x000e220000002500 */
[----:B------:R-:W0:Y:S06]  /*0020*/  LDCU UR4, c[0x0][0x360] ;  /* 0x00006c00ff0477ac */ /* 0x000e2c0008000800 */
[----:B------:R-:W1:Y:S01]  /*0030*/  LDC.64 R4, c[0x0][0x388] ;  /* 0x0000e200ff047b82 */ /* 0x000e620000000a00 */
[----:B------:R-:W2:Y:S01]  /*0040*/  S2R R9, SR_TID.X ;  /* 0x0000000000097919 */ /* 0x000ea20000002100 */
[----:B------:R-:W3:Y:S01]  /*0050*/  LDCU.64 UR6, c[0x0][0x358] ;  /* 0x00006b00ff0677ac */ /* 0x000ee20008000a00 */
[----:B0-----:R-:W-:-:S04]  /*0060*/  IMAD R2, R0, UR4, RZ ;  /* 0x0000000400027c24 */ /* 0x001fc8000f8e02ff */
[----:B--2---:R-:W-:-:S04]  /*0070*/  IMAD.IADD R9, R2, 0x1, R9 ;  /* 0x0000000102097824 */ /* 0x004fc800078e0209 */
[----:B-1----:R-:W-:-:S06]  /*0080*/  IMAD.WIDE.U32 R4, R9, 0x4, R4 ;  /* 0x0000000409047825 */ /* 0x002fcc00078e0004 */
[----:B---3--:R0:W2:Y:S01]  /*0090*/  LDG.E R5, desc[UR6][R4.64] ;  /* 0x0000000604057981 */ /* 0x0080a2000c1e1900 */
[----:B------:R-:W1:Y:S01]  /*00a0*/  I2F.U32.RP R8, UR4 ;  /* 0x0000000400087d06 */ /* 0x000e620008209000 */
[----:B------:R-:W3:Y:S01]  /*00b0*/  S2UR UR5, SR_CgaCtaId ;  /* 0x00000000000579c3 */ /* 0x000ee20000008800 */
[----:B------:R-:W-:-:S06]  /*00c0*/  ISETP.NE.U32.AND P1, PT, RZ, UR4, PT ;  /* 0x00000004ff007c0c */ /* 0x000fcc000bf25070 */
[----:B-1----:R-:W1:Y:S02]  /*00d0*/  MUFU.RCP R8, R8 ;  /* 0x0000000800087308 */ /* 0x002e640000001000 */
[----:B-1----:R-:W-:-:S06]  /*00e0*/  VIADD R6, R8, 0xffffffe ;  /* 0x0ffffffe08067836 */ /* 0x002fcc0000000000 */
[----:B------:R1:W4:Y:S02]  /*00f0*/  F2I.FTZ.U32.TRUNC.NTZ R7, R6 ;  /* 0x0000000600077305 */ /* 0x000324000021f000 */
[----:B-1----:R-:W-:Y:S02]  /*0100*/  IMAD.MOV.U32 R6, RZ, RZ, RZ ;  /* 0x000000ffff067224 */ /* 0x002fe400078e00ff */
[----:B----4-:R-:W-:-:S04]  /*0110*/  IMAD.MOV R3, RZ, RZ, -R7 ;  /* 0x000000ffff037224 */ /* 0x010fc800078e0a07 */
[----:B------:R-:W-:-:S04]  /*0120*/  IMAD R3, R3, UR4, RZ ;  /* 0x0000000403037c24 */ /* 0x000fc8000f8e02ff */
[----:B------:R-:W-:-:S06]  /*0130*/  IMAD.HI.U32 R10, R7, R3, R6 ;  /* 0x00000003070a7227 */ /* 0x000fcc00078e0006 */
[----:B------:R-:W-:-:S04]  /*0140*/  IMAD.HI.U32 R10, R10, R9, RZ ;  /* 0x000000090a0a7227 */ /* 0x000fc800078e00ff */
[----:B------:R-:W-:-:S04]  /*0150*/  IMAD.MOV R10, RZ, RZ, -R10 ;  /* 0x000000ffff0a7224 */ /* 0x000fc800078e0a0a */
[----:B------:R-:W-:-:S05]  /*0160*/  IMAD R3, R10, UR4, R9 ;  /* 0x000000040a037c24 */ /* 0x000fca000f8e0209 */
[----:B------:R-:W-:-:S13]  /*0170*/  ISETP.GE.U32.AND P0, PT, R3, UR4, PT ;  /* 0x0000000403007c0c */ /* 0x000fda000bf06070 */
[----:B------:R-:W-:-:S05]  /*0180*/  @P0 VIADD R3, R3, -UR4 ;  /* 0x8000000403030c36 */ /* 0x000fca0008000000 */
[----:B------:R-:W-:-:S13]  /*0190*/  ISETP.GE.U32.AND P0, PT, R3, UR4, PT ;  /* 0x0000000403007c0c */ /* 0x000fda000bf06070 */
[----:B------:R-:W-:Y:S01]  /*01a0*/  @P0 VIADD R3, R3, -UR4 ;  /* 0x8000000403030c36 */ /* 0x000fe20008000000 */
[----:B------:R-:W-:Y:S01]  /*01b0*/  @!P1 LOP3.LUT R3, RZ, UR4, RZ, 0x33, !PT ;  /* 0x00000004ff039c12 */ /* 0x000fe2000f8e33ff */
[----:B------:R-:W-:Y:S02]  /*01c0*/  UMOV UR4, 0x400 ;  /* 0x0000040000047882 */ /* 0x000fe40000000000 */
[----:B---3--:R-:W-:Y:S01]  /*01d0*/  ULEA UR4, UR5, UR4, 0x18 ;  /* 0x0000000405047291 */ /* 0x008fe2000f8ec0ff */
[C---:B0-----:R-:W-:Y:S02]  /*01e0*/  LOP3.LUT R4, R3.reuse, 0x700, RZ, 0xc0, !PT ;  /* 0x0000070003047812 */ /* 0x041fe400078ec0ff */
[----:B------:R-:W-:Y:S02]  /*01f0*/  LOP3.LUT R8, R3, 0x780, RZ, 0xc0, !PT ;  /* 0x0000078003087812 */ /* 0x000fe400078ec0ff */
[----:B------:R-:W-:Y:S02]  /*0200*/  ISETP.NE.AND P0, PT, R4, 0x100, PT ;  /* 0x000001000400780c */ /* 0x000fe40003f05270 */
[----:B------:R-:W-:-:S02]  /*0210*/  LEA R4, R9, UR4, 0x2 ;  /* 0x0000000409047c11 */ /* 0x000fc4000f8e10ff */
[----:B------:R-:W-:Y:S02]  /*0220*/  ISETP.NE.AND P1, PT, R8, 0x80, PT ;  /* 0x000000800800780c */ /* 0x000fe40003f25270 */
[----:B------:R-:W-:-:S07]  /*0230*/  LOP3.LUT R10, R3, 0x7f0, RZ, 0xc0, !PT ;  /* 0x000007f0030a7812 */ /* 0x000fce00078ec0ff */
[----:B------:R-:W-:-:S04]  /*0240*/  @!P0 LOP3.LUT R7, R3, 0xff, RZ, 0xc0, !PT ;  /* 0x000000ff03078812 */ /* 0x000fc800078ec0ff */
[----:B------:R-:W-:Y:S01]  /*0250*/  @!P1 LOP3.LUT R11, R3, 0x7f, RZ, 0xc0, !PT ;  /* 0x0000007f030b9812 */ /* 0x000fe200078ec0ff */
[----:B------:R-:W-:-:S04]  /*0260*/  @!P0 IMAD.IADD R7, R2, 0x1, R7 ;  /* 0x0000000102078824 */ /* 0x000fc800078e0207 */
[----:B------:R-:W-:Y:S01]  /*0270*/  @!P1 IMAD.IADD R11, R2, 0x1, R11 ;  /* 0x00000001020b9824 */ /* 0x000fe200078e020b */
[----:B------:R-:W-:-:S04]  /*0280*/  @!P0 LEA R7, R7, UR4, 0x2 ;  /* 0x0000000407078c11 */ /* 0x000fc8000f8e10ff */
[----:B------:R-:W-:Y:S01]  /*0290*/  @!P1 LEA R11, R11, UR4, 0x2 ;  /* 0x000000040b0b9c11 */ /* 0x000fe2000f8e10ff */
[----:B--2---:R-:W-:Y:S01]  /*02a0*/  STS [R4], R5 ;  /* 0x0000000504007388 */ /* 0x004fe20000000800 */
[----:B------:R-:W-:Y:S06]  /*02b0*/  BAR.SYNC.DEFER_BLOCKING 0x0 ;  /* 0x0000000000007b1d */ /* 0x000fec0000010000 */
[----:B------:R-:W-:Y:S04]  /*02c0*/  @!P0 LDS R6, [R4] ;  /* 0x0000000004068984 */ /* 0x000fe80000000800 */
[----:B------:R-:W0:Y:S02]  /*02d0*/  @!P0 LDS R9, [R7] ;  /* 0x0000000007098984 */ /* 0x000e240000000800 */
[----:B0-----:R-:W-:Y:S01]  /*02e0*/  @!P0 FADD R6, R6, R9 ;  /* 0x0000000906068221 */ /* 0x001fe20000000000 */
[----:B------:R-:W-:-:S04]  /*02f0*/  LOP3.LUT R9, R3, 0x7c0, RZ, 0xc0, !PT ;  /* 0x000007c003097812 */ /* 0x000fc800078ec0ff */
[----:B------:R0:W-:Y:S01]  /*0300*/  @!P0 STS [R7], R6 ;  /* 0x0000000607008388 */ /* 0x0001e20000000800 */
[----:B------:R-:W-:Y:S01]  /*0310*/  BAR.SYNC.DEFER_BLOCKING 0x0 ;  /* 0x0000000000007b1d */ /* 0x000fe20000010000 */
[----:B------:R-:W-:Y:S02]  /*0320*/  ISETP.NE.AND P0, PT, R9, 0x40, PT ;  /* 0x000000400900780c */ /* 0x000fe40003f05270 */
[----:B0-----:R-:W-:-:S11]  /*0330*/  LOP3.LUT R7, R3, 0x7e0, RZ, 0xc0, !PT ;  /* 0x000007e003077812 */ /* 0x001fd600078ec0ff */
[----:B------:R-:W-:-:S05]  /*0340*/  @!P0 LOP3.LUT R9, R3, 0x3f, RZ, 0xc0, !PT ;  /* 0x0000003f03098812 */ /* 0x000fca00078ec0ff */
[----:B------:R-:W-:Y:S01]  /*0350*/  @!P0 IMAD.IADD R9, R2, 0x1, R9 ;  /* 0x0000000102098824 */ /* 0x000fe200078e0209 */
[----:B------:R-:W-:Y:S04]  /*0360*/  @!P1 LDS R5, [R4] ;  /* 0x0000000004059984 */ /* 0x000fe80000000800 */
[----:B------:R-:W-:Y:S01]  /*0370*/  @!P0 LEA R9, R9, UR4, 0x2 ;  /* 0x0000000409098c11 */ /* 0x000fe2000f8e10ff */
[----:B------:R-:W0:Y:S02]  /*0380*/  @!P1 LDS R8, [R11] ;  /* 0x000000000b089984 */ /* 0x000e240000000800 */
[----:B0-----:R-:W-:-:S05]  /*0390*/  @!P1 FADD R8, R5, R8 ;  /* 0x0000000805089221 */ /* 0x001fca0000000000 */
[----:B------:R-:W-:Y:S01]  /*03a0*/  @!P1 STS [R11], R8 ;  /* 0x000000080b009388 */ /* 0x000fe20000000800 */
[----:B------:R-:W-:Y:S01]  /*03b0*/  BAR.SYNC.DEFER_BLOCKING 0x0 ;  /* 0x0000000000007b1d */ /* 0x000fe20000010000 */
[----:B------:R-:W-:-:S13]  /*03c0*/  ISETP.NE.AND P1, PT, R7, 0x20, PT ;  /* 0x000000200700780c */ /* 0x000fda0003f25270 */
[----:B------:R-:W-:-:S05]  /*03d0*/  @!P1 LOP3.LUT R7, R3, 0x1f, RZ, 0xc0, !PT ;  /* 0x0000001f03079812 */ /* 0x000fca00078ec0ff */
[----:B------:R-:W-:Y:S01]  /*03e0*/  @!P1 IMAD.IADD R7, R2, 0x1, R7 ;  /* 0x0000000102079824 */ /* 0x000fe200078e0207 */
[----:B------:R-:W-:Y:S04]  /*03f0*/  @!P0 LDS R5, [R4] ;  /* 0x0000000004058984 */ /* 0x000fe80000000800 */
[----:B------:R-:W-:Y:S01]  /*0400*/  @!P1 LEA R7, R7, UR4, 0x2 ;  /* 0x0000000407079c11 */ /* 0x000fe2000f8e10ff */
[----:B------:R-:W0:Y:S02]  /*0410*/  @!P0 LDS R6, [R9] ;  /* 0x0000000009068984 */ /* 0x000e240000000800 */
[----:B0-----:R-:W-:-:S05]  /*0420*/  @!P0 FADD R6, R5, R6 ;  /* 0x0000000605068221 */ /* 0x001fca0000000000 */
[----:B------:R0:W-:Y:S01]  /*0430*/  @!P0 STS [R9], R6 ;  /* 0x0000000609008388 */ /* 0x0001e20000000800 */
[----:B------:R-:W-:Y:S01]  /*0440*/  BAR.SYNC.DEFER_BLOCKING 0x0 ;  /* 0x0000000000007b1d */ /* 0x000fe20000010000 */
[----:B------:R-:W-:Y:S02]  /*0450*/  ISETP.NE.AND P0, PT, R10, 0x10, PT ;  /* 0x000000100a00780c */ /* 0x000fe40003f05270 */
[C---:B------:R-:W-:Y:S02]  /*0460*/  LOP3.LUT R10, R3.reuse, 0x7fe, RZ, 0xc0, !PT ;  /* 0x000007fe030a7812 */ /* 0x040fe400078ec0ff */
[----:B0-----:R-:W-:-:S09]  /*0470*/  LOP3.LUT R9, R3, 0x7f8, RZ, 0xc0, !PT ;  /* 0x000007f803097812 */ /* 0x001fd200078ec0ff */
        /* <DEDUP_REMOVED lines=36> */
[----:B------:R-:W-:-:S05]  /*06c0*/  ISETP.NE.AND P0, PT, R3, 0x1, PT ;  /* 0x000000010300780c */ /* 0x000fca0003f05270 */
[----:B------:R-:W-:Y:S04]  /*06d0*/  @!P1 LDS R5, [R4] ;  /* 0x0000000004059984 */ /* 0x000fe80000000800 */
[----:B------:R-:W0:Y:S02]  /*06e0*/  @!P1 LDS R8, [R11] ;  /* 0x000000000b089984 */ /* 0x000e240000000800 */
[----:B0-----:R-:W-:Y:S02]  /*06f0*/  @!P1 FADD R8, R5, R8 ;  /* 0x0000000805089221 */ /* 0x001fe40000000000 */
[----:B------:R-:W-:-:S03]  /*0700*/  @!P0 LEA R5, R2, UR4, 0x2 ;  /* 0x0000000402058c11 */ /* 0x000fc6000f8e10ff */
[----:B------:R-:W-:Y:S01]  /*0710*/  @!P1 STS [R11], R8 ;  /* 0x000000080b009388 */ /* 0x000fe20000000800 */
[----:B------:R-:W-:Y:S01]  /*0720*/  BAR.SYNC.DEFER_BLOCKING 0x0 ;  /* 0x0000000000007b1d */ /* 0x000fe20000010000 */
[----:B------:R-:W-:-:S05]  /*0730*/  ISETP.NE.AND P1, PT, R3, RZ, PT ;  /* 0x000000ff0300720c */ /* 0x000fca0003f25270 */
[----:B------:R-:W-:Y:S04]  /*0740*/  @!P0 LDS R2, [R4] ;  /* 0x0000000004028984 */ /* 0x000fe80000000800 */
[----:B------:R-:W0:Y:S02]  /*0750*/  @!P0 LDS R9, [R5] ;  /* 0x0000000005098984 */ /* 0x000e240000000800 */
[----:B0-----:R-:W-:-:S05]  /*0760*/  @!P0 FADD R2, R2, R9 ;  /* 0x0000000902028221 */ /* 0x001fca0000000000 */
[----:B------:R0:W-:Y:S01]  /*0770*/  @!P0 STS [R5], R2 ;  /* 0x0000000205008388 */ /* 0x0001e20000000800 */
[----:B------:R-:W-:Y:S06]  /*0780*/  BAR.SYNC.DEFER_BLOCKING 0x0 ;  /* 0x0000000000007b1d */ /* 0x000fec0000010000 */
[----:B------:R-:W-:Y:S05]  /*0790*/  @P1 EXIT ;  /* 0x000000000000194d */ /* 0x000fea0003800000 */
[----:B0-----:R-:W0:Y:S01]  /*07a0*/  LDS R5, [R4] ;  /* 0x0000000004057984 */ /* 0x001e220000000800 */
[----:B------:R-:W1:Y:S02]  /*07b0*/  LDC.64 R2, c[0x0][0x380] ;  /* 0x0000e000ff027b82 */ /* 0x000e640000000a00 */
[----:B-1----:R-:W-:-:S05]  /*07c0*/  IMAD.WIDE.U32 R2, R0, 0x4, R2 ;  /* 0x0000000400027825 */ /* 0x002fca00078e0002 */
[----:B0-----:R-:W-:Y:S01]  /*07d0*/  STG.E desc[UR6][R2.64], R5 ;  /* 0x0000000502007986 */ /* 0x001fe2000c101906 */
[----:B------:R-:W-:Y:S05]  /*07e0*/  EXIT ;  /* 0x000000000000794d */ /* 0x000fea0003800000 */
.L_x_0:
[----:B------:R-:W-:-:S00]  /*07f0*/  BRA `(.L_x_0) ;  /* 0xfffffffc00fc7947 */ /* 0x000fc0000383ffff */
[----:B------:R-:W-:-:S00]  /*0800*/  NOP ;  /* 0x0000000000007918 */ /* 0x000fc00000000000 */
[----:B------:R-:W-:-:S00]  /*0810*/  NOP ;  /* 0x0000000000007918 */ /* 0x000fc00000000000 */
[----:B------:R-:W-:-:S00]  /*0820*/  NOP ;  /* 0x0000000000007918 */ /* 0x000fc00000000000 */
[----:B------:R-:W-:-:S00]  /*0830*/  NOP ;  /* 0x0000000000007918 */ /* 0x000fc00000000000 */
[----:B------:R-:W-:-:S00]  /*0840*/  NOP ;  /* 0x0000000000007918 */ /* 0x000fc00000000000 */
[----:B------:R-:W-:-:S00]  /*0850*/  NOP ;  /* 0x0000000000007918 */ /* 0x000fc00000000000 */
[----:B------:R-:W-:-:S00]  /*0860*/  NOP ;  /* 0x0000000000007918 */ /* 0x000fc00000000000 */
[----:B------:R-:W-:-:S00]  /*0870*/  NOP ;  /* 0x0000000000007918 */ /* 0x000fc00000000000 */
.L_x_1:


//--------------------- .nv.shared._Z9sumSharedPfS_ --------------------------
	.section	.nv.shared._Z9sumSharedPfS_,"aw",@nobits
	.sectionflags	@""
	.align	4
.nv.shared._Z9sumSharedPfS_:
	.zero		21504


//--------------------- .nv.shared.reserved.0     --------------------------
	.section	.nv.shared.reserved.0,"aw",@nobits
	.weak		__nv_reservedSMEM_offset_0_alias
	.size		__nv_reservedSMEM_offset_0_alias, 0, 64
	.other		__nv_reservedSMEM_offset_0_alias,@"STO_CUDA_RESERVED_SHARED STV_DEFAULT"
__nv_reservedSMEM_offset_0_alias:
	.zero		0
	.zero		64


//--------------------- .nv.constant0._Z9sumSharedPfS_ --------------------------
	.section	.nv.constant0._Z9sumSharedPfS_,"a",@progbits
	.sectionflags	@""
	.align	4
.nv.constant0._Z9sumSharedPfS_:
	.zero		912


//--------------------- SYMBOLS --------------------------

	.type		.nv.reservedSmem.offset0,@object
	.size		.nv.reservedSmem.offset0,0x4
	.type		.nv.reservedSmem.cap,@object
	.size		.nv.reservedSmem.cap,0x4
